	.headerflags	@"EF_CUDA_TEXMODE_UNIFIED EF_CUDA_64BIT_ADDRESS EF_CUDA_ACCELERATORS EF_CUDA_SM90 EF_CUDA_VIRTUAL_SM(EF_CUDA_SM90)"
	.elftype	@"ET_EXEC"


//--------------------- .nv.info                  --------------------------
	.section	.nv.info,"",@"SHT_CUDA_INFO"
	.align	4


	//----- nvinfo : EIATTR_REGCOUNT
	.align		4
        /*0000*/ 	.byte	0x04, 0x2f
        /*0002*/ 	.short	(.L_3 - .L_2)
	.align		4
.L_2:
        /*0004*/ 	.word	index@(triton_poi_fused__native_batch_norm_legit_no_training_max_pool2d_with_indices_native_batch_norm_backward_relu_15)
        /*0008*/ 	.word	0x00000019


	//----- nvinfo : EIATTR_MIN_STACK_SIZE
	.align		4
.L_3:
        /*000c*/ 	.byte	0x04, 0x12
        /*000e*/ 	.short	(.L_5 - .L_4)
	.align		4
.L_4:
        /*0010*/ 	.word	index@(triton_poi_fused__native_batch_norm_legit_no_training_max_pool2d_with_indices_native_batch_norm_backward_relu_15)
        /*0014*/ 	.word	0x00000000


	//----- nvinfo : EIATTR_FRAME_SIZE
	.align		4
.L_5:
        /*0018*/ 	.byte	0x04, 0x11
        /*001a*/ 	.short	(.L_7 - .L_6)
	.align		4
.L_6:
        /*001c*/ 	.word	index@(triton_poi_fused__native_batch_norm_legit_no_training_max_pool2d_with_indices_native_batch_norm_backward_relu_15)
        /*0020*/ 	.word	0x00000000


	//----- nvinfo : EIATTR_MIN_STACK_SIZE
	.align		4
.L_7:
        /*0024*/ 	.byte	0x04, 0x12
        /*0026*/ 	.short	(.L_9 - .L_8)
	.align		4
.L_8:
        /*0028*/ 	.word	index@(triton_poi_fused__native_batch_norm_legit_no_training_max_pool2d_with_indices_native_batch_norm_backward_relu_15)
        /*002c*/ 	.word	0x00000000
.L_9:


//--------------------- .nv.info.triton_poi_fused__native_batch_norm_legit_no_training_max_pool2d_with_indices_native_batch_norm_backward_relu_15 --------------------------
	.section	.nv.info.triton_poi_fused__native_batch_norm_legit_no_training_max_pool2d_with_indices_native_batch_norm_backward_relu_15,"",@"SHT_CUDA_INFO"
	.sectionflags	@""
	.align	4


	//----- nvinfo : EIATTR_CUDA_API_VERSION
	.align		4
        /*0000*/ 	.byte	0x04, 0x37
        /*0002*/ 	.short	(.L_11 - .L_10)
.L_10:
        /*0004*/ 	.word	0x0000007c


	//----- nvinfo : EIATTR_KPARAM_INFO
	.align		4
.L_11:
        /*0008*/ 	.byte	0x04, 0x17
        /*000a*/ 	.short	(.L_13 - .L_12)
.L_12:
        /*000c*/ 	.word	0x00000000
        /*0010*/ 	.short	0x0008
        /*0012*/ 	.short	0x0040
        /*0014*/ 	.byte	0x00, 0xf0, 0x11, 0x00


	//----- nvinfo : EIATTR_KPARAM_INFO
	.align		4
.L_13:
        /*0018*/ 	.byte	0x04, 0x17
        /*001a*/ 	.short	(.L_15 - .L_14)
.L_14:
        /*001c*/ 	.word	0x00000000
        /*0020*/ 	.short	0x0007
        /*0022*/ 	.short	0x0038
        /*0024*/ 	.byte	0x00, 0xf4, 0x21, 0x00


	//----- nvinfo : EIATTR_KPARAM_INFO
	.align		4
.L_15:
        /*0028*/ 	.byte	0x04, 0x17
        /*002a*/ 	.short	(.L_17 - .L_16)
.L_16:
        /*002c*/ 	.word	0x00000000
        /*0030*/ 	.short	0x0006
        /*0032*/ 	.short	0x0030
        /*0034*/ 	.byte	0x00, 0xf4, 0x21, 0x00


	//----- nvinfo : EIATTR_KPARAM_INFO
	.align		4
.L_17:
        /*0038*/ 	.byte	0x04, 0x17
        /*003a*/ 	.short	(.L_19 - .L_18)
.L_18:
        /*003c*/ 	.word	0x00000000
        /*0040*/ 	.short	0x0005
        /*0042*/ 	.short	0x0028
        /*0044*/ 	.byte	0x00, 0xf4, 0x21, 0x00


	//----- nvinfo : EIATTR_KPARAM_INFO
	.align		4
.L_19:
        /*0048*/ 	.byte	0x04, 0x17
        /*004a*/ 	.short	(.L_21 - .L_20)
.L_20:
        /*004c*/ 	.word	0x00000000
        /*0050*/ 	.short	0x0004
        /*0052*/ 	.short	0x0020
        /*0054*/ 	.byte	0x00, 0xf4, 0x21, 0x00


	//----- nvinfo : EIATTR_KPARAM_INFO
	.align		4
.L_21:
        /*0058*/ 	.byte	0x04, 0x17
        /*005a*/ 	.short	(.L_23 - .L_22)
.L_22:
        /*005c*/ 	.word	0x00000000
        /*0060*/ 	.short	0x0003
        /*0062*/ 	.short	0x0018
        /*0064*/ 	.byte	0x00, 0xf4, 0x21, 0x00


	//----- nvinfo : EIATTR_KPARAM_INFO
	.align		4
.L_23:
        /*0068*/ 	.byte	0x04, 0x17
        /*006a*/ 	.short	(.L_25 - .L_24)
.L_24:
        /*006c*/ 	.word	0x00000000
        /*0070*/ 	.short	0x0002
        /*0072*/ 	.short	0x0010
        /*0074*/ 	.byte	0x00, 0xf4, 0x21, 0x00


	//----- nvinfo : EIATTR_KPARAM_INFO
	.align		4
.L_25:
        /*0078*/ 	.byte	0x04, 0x17
        /*007a*/ 	.short	(.L_27 - .L_26)
.L_26:
        /*007c*/ 	.word	0x00000000
        /*0080*/ 	.short	0x0001
        /*0082*/ 	.short	0x0008
        /*0084*/ 	.byte	0x00, 0xf4, 0x21, 0x00


	//----- nvinfo : EIATTR_KPARAM_INFO
	.align		4
.L_27:
        /*0088*/ 	.byte	0x04, 0x17
        /*008a*/ 	.short	(.L_29 - .L_28)
.L_28:
        /*008c*/ 	.word	0x00000000
        /*0090*/ 	.short	0x0000
        /*0092*/ 	.short	0x0000
        /*0094*/ 	.byte	0x00, 0xf4, 0x21, 0x00


	//----- nvinfo : EIATTR_SPARSE_MMA_MASK
	.align		4
.L_29:
        /*0098*/ 	.byte	0x03, 0x50
        /*009a*/ 	.short	0x0000


	//----- nvinfo : EIATTR_MAXREG_COUNT
	.align		4
        /*009c*/ 	.byte	0x03, 0x1b
        /*009e*/ 	.short	0x00ff


	//----- nvinfo : EIATTR_EXIT_INSTR_OFFSETS
	.align		4
        /*00a0*/ 	.byte	0x04, 0x1c
        /*00a2*/ 	.short	(.L_31 - .L_30)


	//   ....[0]....
.L_30:
        /*00a4*/ 	.word	0x000008b0


	//   ....[1]....
        /*00a8*/ 	.word	0x000008d0


	//----- nvinfo : EIATTR_REQNTID
	.align		4
.L_31:
        /*00ac*/ 	.byte	0x04, 0x10
        /*00ae*/ 	.short	(.L_33 - .L_32)
.L_32:
        /*00b0*/ 	.word	0x00000080
        /*00b4*/ 	.word	0x00000001
        /*00b8*/ 	.word	0x00000001


	//----- nvinfo : EIATTR_CBANK_PARAM_SIZE
	.align		4
.L_33:
        /*00bc*/ 	.byte	0x03, 0x19
        /*00be*/ 	.short	0x0044


	//----- nvinfo : EIATTR_PARAM_CBANK
	.align		4
        /*00c0*/ 	.byte	0x04, 0x0a
        /*00c2*/ 	.short	(.L_35 - .L_34)
	.align		4
.L_34:
        /*00c4*/ 	.word	index@(.nv.constant0.triton_poi_fused__native_batch_norm_legit_no_training_max_pool2d_with_indices_native_batch_norm_backward_relu_15)
        /*00c8*/ 	.short	0x0210
        /*00ca*/ 	.short	0x0044


	//----- nvinfo : EIATTR_SW_WAR
	.align		4
.L_35:
        /*00cc*/ 	.byte	0x04, 0x36
        /*00ce*/ 	.short	(.L_37 - .L_36)
.L_36:
        /*00d0*/ 	.word	0x00000008
.L_37:


//--------------------- .nv.callgraph             --------------------------
	.section	.nv.callgraph,"",@"SHT_CUDA_CALLGRAPH"
	.align	4
	.sectionentsize	8
	.align		4
        /*0000*/ 	.word	0x00000000
	.align		4
        /*0004*/ 	.word	0xffffffff
	.align		4
        /*0008*/ 	.word	0x00000000
	.align		4
        /*000c*/ 	.word	0xfffffffe
	.align		4
        /*0010*/ 	.word	0x00000000
	.align		4
        /*0014*/ 	.word	0xfffffffd
	.align		4
        /*0018*/ 	.word	0x00000000
	.align		4
        /*001c*/ 	.word	0xfffffffc


//--------------------- .nv.constant4             --------------------------
	.section	.nv.constant4,"a",@progbits
	.align	8
	.align		8
.nv.constant4:
        /*0000*/ 	.dword	_$_str
	.align		8
        /*0008*/ 	.dword	_$_str_$_2


//--------------------- .text.triton_poi_fused__native_batch_norm_legit_no_training_max_pool2d_with_indices_native_batch_norm_backward_relu_15 --------------------------
	.section	.text.triton_poi_fused__native_batch_norm_legit_no_training_max_pool2d_with_indices_native_batch_norm_backward_relu_15,"ax",@progbits
	.align	128
        .global         triton_poi_fused__native_batch_norm_legit_no_training_max_pool2d_with_indices_native_batch_norm_backward_relu_15
        .type           triton_poi_fused__native_batch_norm_legit_no_training_max_pool2d_with_indices_native_batch_norm_backward_relu_15,@function
        .size           triton_poi_fused__native_batch_norm_legit_no_training_max_pool2d_with_indices_native_batch_norm_backward_relu_15,(.L_x_1 - triton_poi_fused__native_batch_norm_legit_no_training_max_pool2d_with_indices_native_batch_norm_backward_relu_15)
        .other          triton_poi_fused__native_batch_norm_legit_no_training_max_pool2d_with_indices_native_batch_norm_backward_relu_15,@"STO_CUDA_ENTRY STV_DEFAULT"
triton_poi_fused__native_batch_norm_legit_no_training_max_pool2d_with_indices_native_batch_norm_backward_relu_15:
.text.triton_poi_fused__native_batch_norm_legit_no_training_max_pool2d_with_indices_native_batch_norm_backward_relu_15:
[----:B------:R-:W0:Y:S01]  /*0000*/  LDC R1, c[0x0][0x28] ;  /* 0x00000a00ff017b82 */ /* 0x000e220000000800 */
[----:B------:R-:W1:Y:S07]  /*0010*/  S2R R0, SR_TID.X ;  /* 0x0000000000007919 */ /* 0x000e6e0000002100 */
[----:B------:R-:W2:Y:S01]  /*0020*/  LDC.64 R8, c[0x0][0x210] ;  /* 0x00008400ff087b82 */ /* 0x000ea20000000a00 */
[----:B------:R-:W-:Y:S01]  /*0030*/  CS2R R10, SRZ ;  /* 0x00000000000a7805 */ /* 0x000fe2000001ff00 */
[----:B------:R-:W-:Y:S01]  /*0040*/  ULDC.64 UR4, c[0x0][0x208] ;  /* 0x0000820000047ab9 */ /* 0x000fe20000000a00 */
[----:B------:R-:W3:Y:S01]  /*0050*/  S2R R3, SR_CTAID.X ;  /* 0x0000000000037919 */ /* 0x000ee20000002500 */
[----:B------:R-:W-:-:S04]  /*0060*/  IMAD.MOV.U32 R18, RZ, RZ, RZ ;  /* 0x000000ffff127224 */ /* 0x000fc800078e00ff */
[----:B------:R-:W4:Y:S01]  /*0070*/  LDC.64 R6, c[0x0][0x220] ;  /* 0x00008800ff067b82 */ /* 0x000f220000000a00 */
[----:B------:R-:W-:Y:S02]  /*0080*/  CS2R R14, SRZ ;  /* 0x00000000000e7805 */ /* 0x000fe4000001ff00 */
[----:B------:R-:W-:Y:S01]  /*0090*/  CS2R R20, SRZ ;  /* 0x0000000000147805 */ /* 0x000fe2000001ff00 */
[----:B------:R-:W-:Y:S01]  /*00a0*/  ULDC.64 UR6, c[0x0][0x238] ;  /* 0x00008e0000067ab9 */ /* 0x000fe20000000a00 */
[----:B-1----:R-:W-:Y:S01]  /*00b0*/  IMAD.SHL.U32 R0, R0, 0x2, RZ ;  /* 0x0000000200007824 */ /* 0x002fe200078e00ff */
[----:B---3--:R-:W-:Y:S01]  /*00c0*/  SHF.R.U32.HI R4, RZ, 0x17, R3 ;  /* 0x00000017ff047819 */ /* 0x008fe20000011603 */
[----:B------:R-:W-:-:S03]  /*00d0*/  IMAD.SHL.U32 R2, R3, 0x100, RZ ;  /* 0x0000010003027824 */ /* 0x000fc600078e00ff */
[----:B------:R-:W-:Y:S02]  /*00e0*/  LOP3.LUT R0, R0, 0xfe, RZ, 0xc0, !PT ;  /* 0x000000fe00007812 */ /* 0x000fe400078ec0ff */
[--C-:B------:R-:W-:Y:S01]  /*00f0*/  SHF.R.S32.HI R5, RZ, 0x17, R3.reuse ;  /* 0x00000017ff057819 */ /* 0x100fe20000011403 */
[----:B------:R-:W-:Y:S01]  /*0100*/  VIADD R2, R2, 0x1 ;  /* 0x0000000102027836 */ /* 0x000fe20000000000 */
[----:B------:R-:W-:Y:S02]  /*0110*/  PRMT R0, R0, 0x6540, R3 ;  /* 0x0000654000007816 */ /* 0x000fe40000000003 */
[----:B------:R-:W-:Y:S02]  /*0120*/  SGXT.U32 R3, R4, 0x1 ;  /* 0x000000010403781a */ /* 0x000fe40000000000 */
[----:B------:R-:W-:Y:S02]  /*0130*/  SGXT R5, R5, 0x1 ;  /* 0x000000010505781a */ /* 0x000fe40000000200 */
[----:B------:R-:W-:Y:S01]  /*0140*/  ISETP.GE.AND P0, PT, R0, 0x440, PT ;  /* 0x000004400000780c */ /* 0x000fe20003f06270 */
[----:B------:R-:W-:Y:S01]  /*0150*/  IMAD.IADD R3, R2, 0x1, R3 ;  /* 0x0000000102037824 */ /* 0x000fe200078e0203 */
[----:B------:R-:W-:-:S04]  /*0160*/  LEA.HI R5, R5, R0, RZ, 0x2 ;  /* 0x0000000005057211 */ /* 0x000fc800078f10ff */
[----:B------:R-:W-:Y:S02]  /*0170*/  LOP3.LUT R3, R3, 0x7fffff02, RZ, 0xc0, !PT ;  /* 0x7fffff0203037812 */ /* 0x000fe400078ec0ff */
[----:B------:R-:W-:-:S03]  /*0180*/  SHF.R.S32.HI R5, RZ, 0x2, R5 ;  /* 0x00000002ff057819 */ /* 0x000fc60000011405 */
[----:B------:R-:W-:Y:S02]  /*0190*/  IMAD.IADD R3, R2, 0x1, -R3 ;  /* 0x0000000102037824 */ /* 0x000fe400078e0a03 */
[----:B------:R-:W-:Y:S02]  /*01a0*/  IMAD.SHL.U32 R2, R0, 0x4, RZ ;  /* 0x0000000400027824 */ /* 0x000fe400078e00ff */
[----:B------:R-:W-:-:S04]  /*01b0*/  IMAD.HI R4, R5, 0x78787879, RZ ;  /* 0x7878787905047827 */ /* 0x000fc800078e02ff */
[----:B------:R-:W-:Y:S01]  /*01c0*/  IMAD R19, R3, 0x2, R2 ;  /* 0x0000000203137824 */ /* 0x000fe200078e0202 */
[----:B------:R-:W-:Y:S01]  /*01d0*/  SHF.R.U32.HI R13, RZ, 0x1f, R4 ;  /* 0x0000001fff0d7819 */ /* 0x000fe20000011604 */
[----:B--2---:R-:W-:-:S03]  /*01e0*/  IMAD.WIDE R2, R2, 0x4, R8 ;  /* 0x0000000402027825 */ /* 0x004fc600078e0208 */
[----:B------:R-:W-:Y:S01]  /*01f0*/  LEA.HI.SX32 R4, R4, R13, 0x1b ;  /* 0x0000000d04047211 */ /* 0x000fe200078fdaff */
[C---:B------:R-:W-:Y:S01]  /*0200*/  IMAD.WIDE R12, R19.reuse, 0x4, R8 ;  /* 0x00000004130c7825 */ /* 0x040fe200078e0208 */
[----:B------:R-:W2:Y:S04]  /*0210*/  @!P0 LDG.E.EL R10, desc[UR4][R2.64] ;  /* 0x00000004020a8981 */ /* 0x000ea8000c2e1900 */
[----:B------:R-:W2:Y:S01]  /*0220*/  @!P0 LDG.E.EL R11, desc[UR4][R2.64+0x4] ;  /* 0x00000404020b8981 */ /* 0x000ea2000c2e1900 */
[C---:B------:R-:W-:Y:S02]  /*0230*/  VIADD R17, R19.reuse, 0x4 ;  /* 0x0000000413117836 */ /* 0x040fe40000000000 */
[----:B------:R-:W-:Y:S01]  /*0240*/  IMAD R4, R4, -0x44, R5 ;  /* 0xffffffbc04047824 */ /* 0x000fe200078e0205 */
[----:B------:R-:W3:Y:S01]  /*0250*/  @!P0 LDG.E.EL R18, desc[UR4][R12.64] ;  /* 0x000000040c128981 */ /* 0x000ee2000c2e1900 */
[----:B------:R-:W-:-:S03]  /*0260*/  VIADD R19, R19, 0x5 ;  /* 0x0000000513137836 */ /* 0x000fc60000000000 */
[----:B------:R-:W3:Y:S01]  /*0270*/  @!P0 LDG.E.EL R15, desc[UR4][R12.64+0x4] ;  /* 0x000004040c0f8981 */ /* 0x000ee2000c2e1900 */
[----:B------:R-:W-:-:S03]  /*0280*/  IMAD.WIDE R16, R17, 0x4, R8 ;  /* 0x0000000411107825 */ /* 0x000fc600078e0208 */
[----:B------:R-:W5:Y:S01]  /*0290*/  @!P0 LDG.E.EL R14, desc[UR4][R2.64+0x10] ;  /* 0x00001004020e8981 */ /* 0x000f62000c2e1900 */
[----:B------:R-:W-:Y:S02]  /*02a0*/  IMAD.MOV.U32 R5, RZ, RZ, RZ ;  /* 0x000000ffff057224 */ /* 0x000fe400078e00ff */
[----:B------:R-:W-:Y:S01]  /*02b0*/  IMAD.WIDE R8, R19, 0x4, R8 ;  /* 0x0000000413087825 */ /* 0x000fe200078e0208 */
[----:B------:R-:W5:Y:S03]  /*02c0*/  @!P0 LDG.E.EL R20, desc[UR4][R16.64] ;  /* 0x0000000410148981 */ /* 0x000f66000c2e1900 */
[----:B----4-:R-:W-:Y:S01]  /*02d0*/  IMAD.WIDE R6, R4, 0x4, R6 ;  /* 0x0000000404067825 */ /* 0x010fe200078e0206 */
[----:B------:R1:W4:Y:S04]  /*02e0*/  @!P0 LDG.E.EL R5, desc[UR4][R8.64] ;  /* 0x0000000408058981 */ /* 0x000328000c2e1900 */
[----:B------:R-:W4:Y:S01]  /*02f0*/  @!P0 LDG.E.EL R21, desc[UR4][R6.64] ;  /* 0x0000000406158981 */ /* 0x000f22000c2e1900 */
[----:B-1----:R-:W-:-:S06]  /*0300*/  IMAD.MOV.U32 R8, RZ, RZ, RZ ;  /* 0x000000ffff087224 */ /* 0x002fcc00078e00ff */
[----:B------:R1:W4:Y:S01]  /*0310*/  @!P0 LDG.E.EL R8, desc[UR4][R6.64] ;  /* 0x0000000406088981 */ /* 0x000322000c2e1900 */
[----:B------:R-:W-:-:S06]  /*0320*/  IMAD.MOV.U32 R13, RZ, RZ, RZ ;  /* 0x000000ffff0d7224 */ /* 0x000fcc00078e00ff */
[----:B------:R-:W4:Y:S01]  /*0330*/  @!P0 LDG.E.EL R13, desc[UR4][R2.64+0x14] ;  /* 0x00001404020d8981 */ /* 0x000f22000c2e1900 */
[----:B------:R-:W-:Y:S01]  /*0340*/  IMAD.MOV.U32 R12, RZ, RZ, 0x3e800000 ;  /* 0x3e800000ff0c7424 */ /* 0x000fe200078e00ff */
[----:B01----:R-:W0:Y:S02]  /*0350*/  LDC.64 R6, c[0x0][0x230] ;  /* 0x00008c00ff067b82 */ /* 0x003e240000000a00 */
[----:B0-----:R-:W-:Y:S01]  /*0360*/  IMAD.WIDE R6, R4, 0x4, R6 ;  /* 0x0000000404067825 */ /* 0x001fe200078e0206 */
[C---:B--2---:R-:W-:Y:S02]  /*0370*/  FSETP.GT.AND P3, PT, R11.reuse, R10, PT ;  /* 0x0000000a0b00720b */ /* 0x044fe40003f64000 */
[----:B------:R-:W-:Y:S02]  /*0380*/  FSETP.NAN.AND P1, PT, R11, R11, PT ;  /* 0x0000000b0b00720b */ /* 0x000fe40003f28000 */
[----:B---3--:R-:W-:Y:S02]  /*0390*/  FSETP.GT.AND P5, PT, R15, R18, PT ;  /* 0x000000120f00720b */ /* 0x008fe40003fa4000 */
[----:B-----5:R-:W-:-:S07]  /*03a0*/  FSETP.NAN.AND P2, PT, R14, R14, PT ;  /* 0x0000000e0e00720b */ /* 0x020fce0003f48000 */
[----:B------:R-:W-:Y:S02]  /*03b0*/  @!P3 SEL R11, R11, R10, P1 ;  /* 0x0000000a0b0bb207 */ /* 0x000fe40000800000 */
[----:B------:R-:W-:Y:S02]  /*03c0*/  FSETP.NAN.AND P1, PT, R20, R20, PT ;  /* 0x000000141400720b */ /* 0x000fe40003f28000 */
[----:B------:R-:W-:Y:S02]  /*03d0*/  FSETP.NAN.AND P4, PT, R15, R15, PT ;  /* 0x0000000f0f00720b */ /* 0x000fe40003f88000 */
[----:B------:R-:W-:Y:S02]  /*03e0*/  P2R R16, PR, RZ, 0x8 ;  /* 0x00000008ff107803 */ /* 0x000fe40000000000 */
[----:B------:R-:W-:Y:S02]  /*03f0*/  FSETP.GEU.AND P3, PT, R11, R14, PT ;  /* 0x0000000e0b00720b */ /* 0x000fe40003f6e000 */
[----:B------:R-:W-:Y:S01]  /*0400*/  @!P5 SEL R15, R15, R18, P4 ;  /* 0x000000120f0fd207 */ /* 0x000fe20002000000 */
[----:B----4-:R-:W-:Y:S01]  /*0410*/  FADD R21, R21, 9.9999997473787516356e-06 ;  /* 0x3727c5ac15157421 */ /* 0x010fe20000000000 */
[----:B------:R-:W-:Y:S01]  /*0420*/  @!P2 SEL R14, R14, R11, !P3 ;  /* 0x0000000b0e0ea207 */ /* 0x000fe20005800000 */
[----:B------:R-:W0:Y:S01]  /*0430*/  LDC.64 R18, c[0x0][0x228] ;  /* 0x00008a00ff127b82 */ /* 0x000e220000000a00 */
[----:B------:R-:W-:Y:S01]  /*0440*/  FSETP.GEU.AND P2, PT, R15, R20, PT ;  /* 0x000000140f00720b */ /* 0x000fe20003f4e000 */
[----:B------:R-:W1:Y:S01]  /*0450*/  MUFU.SQRT R10, R21 ;  /* 0x00000015000a7308 */ /* 0x000e620000002000 */
[----:B------:R-:W-:-:S02]  /*0460*/  FSETP.NAN.AND P4, PT, R5, R5, PT ;  /* 0x000000050500720b */ /* 0x000fc40003f88000 */
[----:B------:R-:W-:Y:S01]  /*0470*/  @!P1 SEL R20, R20, R15, !P2 ;  /* 0x0000000f14149207 */ /* 0x000fe20005000000 */
[----:B------:R-:W-:-:S04]  /*0480*/  FADD R8, R8, 9.9999997473787516356e-06 ;  /* 0x3727c5ac08087421 */ /* 0x000fc80000000000 */
[----:B------:R-:W2:Y:S01]  /*0490*/  MUFU.SQRT R15, R8 ;  /* 0x00000008000f7308 */ /* 0x000ea20000002000 */
[----:B------:R-:W-:-:S05]  /*04a0*/  FSETP.GEU.AND P1, PT, R20, R5, PT ;  /* 0x000000051400720b */ /* 0x000fca0003f2e000 */
[----:B------:R-:W-:Y:S02]  /*04b0*/  @!P4 FSEL R5, R5, R20, !P1 ;  /* 0x000000140505c208 */ /* 0x000fe40004800000 */
[----:B-1----:R-:W-:Y:S02]  /*04c0*/  FSETP.GT.AND P4, PT, R10, 8.50705917302346158658e+37, PT ;  /* 0x7e8000000a00780b */ /* 0x002fe40003f84000 */
[----:B------:R-:W-:Y:S02]  /*04d0*/  P2R R9, PR, RZ, 0x8 ;  /* 0x00000008ff097803 */ /* 0x000fe40000000000 */
[----:B--2---:R-:W-:Y:S02]  /*04e0*/  FSETP.GT.AND P6, PT, R15, 8.50705917302346158658e+37, PT ;  /* 0x7e8000000f00780b */ /* 0x004fe40003fc4000 */
[----:B------:R-:W-:Y:S02]  /*04f0*/  FSETP.NAN.AND P3, PT, R13, R13, PT ;  /* 0x0000000d0d00720b */ /* 0x000fe40003f68000 */
[----:B------:R-:W-:-:S02]  /*0500*/  P2R R17, PR, RZ, 0x20 ;  /* 0x00000020ff117803 */ /* 0x000fc40000000000 */
[----:B------:R-:W-:-:S03]  /*0510*/  FSETP.GEU.AND P5, PT, R10, 1.175494350822287508e-38, PT ;  /* 0x008000000a00780b */ /* 0x000fc60003fae000 */
[----:B------:R-:W-:Y:S01]  /*0520*/  @P4 FMUL R10, R10, 0.25 ;  /* 0x3e8000000a0a4820 */ /* 0x000fe20000400000 */
[C---:B------:R-:W-:Y:S02]  /*0530*/  FSEL R11, R12.reuse, 1, P4 ;  /* 0x3f8000000c0b7808 */ /* 0x040fe40002000000 */
[C---:B------:R-:W-:Y:S02]  /*0540*/  FSETP.GEU.AND P4, PT, R15.reuse, 1.175494350822287508e-38, PT ;  /* 0x008000000f00780b */ /* 0x040fe40003f8e000 */
[----:B------:R-:W-:Y:S01]  /*0550*/  FSEL R12, R12, 1, P6 ;  /* 0x3f8000000c0c7808 */ /* 0x000fe20003000000 */
[----:B------:R-:W-:Y:S01]  /*0560*/  @P6 FMUL R15, R15, 0.25 ;  /* 0x3e8000000f0f6820 */ /* 0x000fe20000400000 */
[----:B------:R-:W-:-:S04]  /*0570*/  FSETP.GEU.AND P6, PT, R14, R13, PT ;  /* 0x0000000d0e00720b */ /* 0x000fc80003fce000 */
[----:B------:R-:W-:Y:S02]  /*0580*/  @!P3 FSEL R13, R13, R14, !P6 ;  /* 0x0000000e0d0db208 */ /* 0x000fe40007000000 */
[----:B------:R-:W-:Y:S02]  /*0590*/  ISETP.NE.AND P3, PT, R9, RZ, PT ;  /* 0x000000ff0900720c */ /* 0x000fe40003f65270 */
[----:B------:R-:W1:Y:S01]  /*05a0*/  LDC.64 R8, c[0x0][0x218] ;  /* 0x00008600ff087b82 */ /* 0x000e620000000a00 */
[----:B------:R-:W-:Y:S01]  /*05b0*/  @!P5 FMUL R10, R10, 16777216 ;  /* 0x4b8000000a0ad820 */ /* 0x000fe20000400000 */
[----:B------:R-:W-:Y:S01]  /*05c0*/  @!P5 FMUL R11, R11, 16777216 ;  /* 0x4b8000000b0bd820 */ /* 0x000fe20000400000 */
[----:B------:R-:W-:Y:S01]  /*05d0*/  @!P4 FMUL R15, R15, 16777216 ;  /* 0x4b8000000f0fc820 */ /* 0x000fe20000400000 */
[----:B------:R-:W-:Y:S01]  /*05e0*/  @!P4 FMUL R12, R12, 16777216 ;  /* 0x4b8000000c0cc820 */ /* 0x000fe20000400000 */
[----:B------:R-:W-:Y:S01]  /*05f0*/  ISETP.NE.AND P5, PT, R17, RZ, PT ;  /* 0x000000ff1100720c */ /* 0x000fe20003fa5270 */
[----:B------:R-:W-:Y:S01]  /*0600*/  IMAD.MOV.U32 R14, RZ, RZ, RZ ;  /* 0x000000ffff0e7224 */ /* 0x000fe200078e00ff */
[----:B------:R-:W-:-:S02]  /*0610*/  ISETP.NE.AND P4, PT, R16, RZ, PT ;  /* 0x000000ff1000720c */ /* 0x000fc40003f85270 */
[----:B------:R-:W-:Y:S01]  /*0620*/  CS2R R16, SRZ ;  /* 0x0000000000107805 */ /* 0x000fe2000001ff00 */
[----:B0-----:R-:W-:-:S04]  /*0630*/  IMAD.WIDE R2, R4, 0x4, R18 ;  /* 0x0000000404027825 */ /* 0x001fc800078e0212 */
[----:B------:R-:W-:Y:S01]  /*0640*/  IMAD.MOV.U32 R20, RZ, RZ, RZ ;  /* 0x000000ffff147224 */ /* 0x000fe200078e00ff */
[----:B------:R-:W2:Y:S01]  /*0650*/  @!P0 LDG.E.EL R17, desc[UR4][R2.64] ;  /* 0x0000000402118981 */ /* 0x000ea2000c2e1900 */
[----:B------:R-:W-:Y:S02]  /*0660*/  IMAD.MOV.U32 R19, RZ, RZ, RZ ;  /* 0x000000ffff137224 */ /* 0x000fe400078e00ff */
[----:B------:R-:W-:Y:S02]  /*0670*/  IMAD.MOV.U32 R18, RZ, RZ, RZ ;  /* 0x000000ffff127224 */ /* 0x000fe400078e00ff */
[----:B------:R-:W3:Y:S04]  /*0680*/  @!P0 LDG.E.EL R20, desc[UR4][R2.64] ;  /* 0x0000000402148981 */ /* 0x000ee8000c2e1900 */
[----:B------:R-:W3:Y:S01]  /*0690*/  @!P0 LDG.E.EL R19, desc[UR4][R6.64] ;  /* 0x0000000406138981 */ /* 0x000ee2000c2e1900 */
[----:B-1----:R-:W-:-:S03]  /*06a0*/  IMAD.WIDE R8, R4, 0x4, R8 ;  /* 0x0000000404087825 */ /* 0x002fc600078e0208 */
[----:B------:R-:W2:Y:S04]  /*06b0*/  @!P0 LDG.E.EL R18, desc[UR4][R6.64] ;  /* 0x0000000406128981 */ /* 0x000ea8000c2e1900 */
[----:B------:R-:W4:Y:S04]  /*06c0*/  @!P0 LDG.E.EL R14, desc[UR4][R8.64] ;  /* 0x00000004080e8981 */ /* 0x000f28000c2e1900 */
[----:B------:R0:W5:Y:S01]  /*06d0*/  @!P0 LDG.E.EL R16, desc[UR4][R8.64] ;  /* 0x0000000408108981 */ /* 0x000162000c2e1900 */
[----:B------:R-:W1:Y:S08]  /*06e0*/  MUFU.RCP R10, R10 ;  /* 0x0000000a000a7308 */ /* 0x000e700000001000 */
[----:B------:R-:W1:Y:S01]  /*06f0*/  MUFU.RCP R15, R15 ;  /* 0x0000000f000f7308 */ /* 0x000e620000001000 */
[----:B0-----:R-:W0:Y:S01]  /*0700*/  LDC.64 R8, c[0x0][0x240] ;  /* 0x00009000ff087b82 */ /* 0x001e220000000a00 */
[----:B------:R-:W-:-:S02]  /*0710*/  SEL R2, RZ, 0x1, !P4 ;  /* 0x00000001ff027807 */ /* 0x000fc40006000000 */
[----:B------:R-:W-:Y:S01]  /*0720*/  SEL R3, RZ, 0x1, !P5 ;  /* 0x00000001ff037807 */ /* 0x000fe20006800000 */
[----:B-1----:R-:W-:Y:S01]  /*0730*/  FMUL R11, R10, R11 ;  /* 0x0000000b0a0b7220 */ /* 0x002fe20000400000 */
[----:B------:R-:W-:Y:S01]  /*0740*/  SEL R2, R2, 0x2, P3 ;  /* 0x0000000202027807 */ /* 0x000fe20001800000 */
[----:B------:R-:W-:Y:S01]  /*0750*/  FMUL R22, R15, R12 ;  /* 0x0000000c0f167220 */ /* 0x000fe20000400000 */
[----:B------:R-:W-:-:S04]  /*0760*/  SEL R3, R3, 0x2, P2 ;  /* 0x0000000203037807 */ /* 0x000fc80001000000 */
[----:B------:R-:W-:Y:S01]  /*0770*/  SEL R3, R3, 0x3, P1 ;  /* 0x0000000303037807 */ /* 0x000fe20000800000 */
[----:B0-----:R-:W-:-:S04]  /*0780*/  IMAD.WIDE R8, R0, 0x4, R8 ;  /* 0x0000000400087825 */ /* 0x001fc800078e0208 */
[----:B----4-:R-:W-:Y:S02]  /*0790*/  FADD R4, R13, -R14 ;  /* 0x8000000e0d047221 */ /* 0x010fe40000000000 */
[----:B------:R-:W0:Y:S01]  /*07a0*/  LDC.64 R12, c[0x0][0x248] ;  /* 0x00009200ff0c7b82 */ /* 0x000e220000000a00 */
[----:B-----5:R-:W-:Y:S01]  /*07b0*/  FADD R5, R5, -R16 ;  /* 0x8000001005057221 */ /* 0x020fe20000000000 */
[----:B------:R-:W-:-:S03]  /*07c0*/  FMUL R6, R4, R11 ;  /* 0x0000000b04067220 */ /* 0x000fc60000400000 */
[----:B------:R-:W-:Y:S01]  /*07d0*/  FMUL R7, R5, R22 ;  /* 0x0000001605077220 */ /* 0x000fe20000400000 */
[----:B---3--:R-:W-:Y:S01]  /*07e0*/  FFMA R19, R6, R20, R19 ;  /* 0x0000001406137223 */ /* 0x008fe20000000013 */
[----:B------:R-:W-:Y:S02]  /*07f0*/  SEL R6, R2, 0x3, P6 ;  /* 0x0000000302067807 */ /* 0x000fe40003000000 */
[----:B--2---:R-:W-:Y:S01]  /*0800*/  FFMA R7, R7, R17, R18 ;  /* 0x0000001107077223 */ /* 0x004fe20000000012 */
[----:B------:R-:W-:Y:S02]  /*0810*/  IADD3 R2, P3, R0, UR6, RZ ;  /* 0x0000000600027c10 */ /* 0x000fe4000ff7e0ff */
[----:B------:R-:W-:Y:S02]  /*0820*/  FSETP.GEU.AND P1, PT, R19, RZ, PT ;  /* 0x000000ff1300720b */ /* 0x000fe40003f2e000 */
[----:B------:R-:W-:Y:S01]  /*0830*/  FSETP.GEU.AND P2, PT, R7, RZ, PT ;  /* 0x000000ff0700720b */ /* 0x000fe20003f4e000 */
[----:B------:R-:W-:Y:S01]  /*0840*/  IMAD R11, R3, 0x100, R6 ;  /* 0x00000100030b7824 */ /* 0x000fe200078e0206 */
[----:B------:R-:W-:-:S02]  /*0850*/  LEA.HI.X.SX32 R3, R0, UR7, 0x1, P3 ;  /* 0x0000000700037c11 */ /* 0x000fc400098f0eff */
[----:B------:R-:W-:Y:S02]  /*0860*/  FSEL R6, R19, RZ, P1 ;  /* 0x000000ff13067208 */ /* 0x000fe40000800000 */
[----:B------:R-:W-:Y:S01]  /*0870*/  FSEL R7, R7, RZ, P2 ;  /* 0x000000ff07077208 */ /* 0x000fe20001000000 */
[----:B------:R1:W-:Y:S04]  /*0880*/  @!P0 STG.E.U16 desc[UR4][R2.64], R11 ;  /* 0x0000000b02008986 */ /* 0x0003e8000c101504 */
[----:B------:R1:W-:Y:S01]  /*0890*/  @!P0 STG.E.64 desc[UR4][R8.64], R6 ;  /* 0x0000000608008986 */ /* 0x0003e2000c101b04 */
[----:B0-----:R-:W-:Y:S01]  /*08a0*/  IMAD.WIDE R12, R0, 0x4, R12 ;  /* 0x00000004000c7825 */ /* 0x001fe200078e020c */
[----:B------:R-:W-:Y:S06]  /*08b0*/  @P0 EXIT ;  /* 0x000000000000094d */ /* 0x000fec0003800000 */
[----:B------:R-:W-:Y:S01]  /*08c0*/  STG.E.64 desc[UR4][R12.64], R4 ;  /* 0x000000040c007986 */ /* 0x000fe2000c101b04 */
[----:B------:R-:W-:Y:S05]  /*08d0*/  EXIT ;  /* 0x000000000000794d */ /* 0x000fea0003800000 */
.L_x_0:
[----:B------:R-:W-:-:S00]  /*08e0*/  BRA `(.L_x_0) ;  /* 0xfffffffc00fc7947 */ /* 0x000fc0000383ffff */
[----:B------:R-:W-:-:S00]  /*08f0*/  NOP ;  /* 0x0000000000007918 */ /* 0x000fc00000000000 */
        /* <DEDUP_REMOVED lines=8> */
.L_x_1:


//--------------------- .nv.global.init           --------------------------
	.section	.nv.global.init,"aw",@progbits
.nv.global.init:
	.type		_$_str,@object
	.size		_$_str,(_$_str_$_2 - _$_str)
_$_str:
        /*0000*/ 	.byte	0x5f, 0x5f, 0x43, 0x55, 0x44, 0x41, 0x5f, 0x46, 0x54, 0x5a, 0x00
	.type		_$_str_$_2,@object
	.size		_$_str_$_2,(.L_1 - _$_str_$_2)
_$_str_$_2:
        /*000b*/ 	.byte	0x5f, 0x5f, 0x43, 0x55, 0x44, 0x41, 0x5f, 0x50, 0x52, 0x45, 0x43, 0x5f, 0x53, 0x51, 0x52, 0x54
        /*001b*/ 	.byte	0x00
.L_1:


//--------------------- .nv.constant0.triton_poi_fused__native_batch_norm_legit_no_training_max_pool2d_with_indices_native_batch_norm_backward_relu_15 --------------------------
	.section	.nv.constant0.triton_poi_fused__native_batch_norm_legit_no_training_max_pool2d_with_indices_native_batch_norm_backward_relu_15,"a",@progbits
	.sectionflags	@""
	.align	4
.nv.constant0.triton_poi_fused__native_batch_norm_legit_no_training_max_pool2d_with_indices_native_batch_norm_backward_relu_15:
	.zero		596
